	.headerflags	@"EF_CUDA_TEXMODE_UNIFIED EF_CUDA_64BIT_ADDRESS EF_CUDA_SM86 EF_CUDA_VIRTUAL_SM(EF_CUDA_SM86)"
	.elftype	@"ET_EXEC"


//--------------------- .nv.info                  --------------------------
	.section	.nv.info,"",@"SHT_CUDA_INFO"
	.align	4


	//----- nvinfo : EIATTR_REGCOUNT
	.align		4
        /*0000*/ 	.byte	0x04, 0x2f
        /*0002*/ 	.short	(.L_1 - .L_0)
	.align		4
.L_0:
        /*0004*/ 	.word	index@(triton_mm)
        /*0008*/ 	.word	0x00000072


	//----- nvinfo : EIATTR_MIN_STACK_SIZE
	.align		4
.L_1:
        /*000c*/ 	.byte	0x04, 0x12
        /*000e*/ 	.short	(.L_3 - .L_2)
	.align		4
.L_2:
        /*0010*/ 	.word	index@(triton_mm)
        /*0014*/ 	.word	0x00000000


	//----- nvinfo : EIATTR_FRAME_SIZE
	.align		4
.L_3:
        /*0018*/ 	.byte	0x04, 0x11
        /*001a*/ 	.short	(.L_5 - .L_4)
	.align		4
.L_4:
        /*001c*/ 	.word	index@(triton_mm)
        /*0020*/ 	.word	0x00000000


	//----- nvinfo : EIATTR_MIN_STACK_SIZE
	.align		4
.L_5:
        /*0024*/ 	.byte	0x04, 0x12
        /*0026*/ 	.short	(.L_7 - .L_6)
	.align		4
.L_6:
        /*0028*/ 	.word	index@(triton_mm)
        /*002c*/ 	.word	0x00000000
.L_7:


//--------------------- .nv.info.triton_mm        --------------------------
	.section	.nv.info.triton_mm,"",@"SHT_CUDA_INFO"
	.sectionflags	@""
	.align	4


	//----- nvinfo : EIATTR_CUDA_API_VERSION
	.align		4
        /*0000*/ 	.byte	0x04, 0x37
        /*0002*/ 	.short	(.L_9 - .L_8)
.L_8:
        /*0004*/ 	.word	0x0000007c


	//----- nvinfo : EIATTR_SW2861232_WAR
	.align		4
.L_9:
        /*0008*/ 	.byte	0x01, 0x35
	.zero		2


	//----- nvinfo : EIATTR_PARAM_CBANK
	.align		4
        /*000c*/ 	.byte	0x04, 0x0a
        /*000e*/ 	.short	(.L_11 - .L_10)
	.align		4
.L_10:
        /*0010*/ 	.word	index@(.nv.constant0.triton_mm)
        /*0014*/ 	.short	0x0160
        /*0016*/ 	.short	0x0020


	//----- nvinfo : EIATTR_CBANK_PARAM_SIZE
	.align		4
.L_11:
        /*0018*/ 	.byte	0x03, 0x19
        /*001a*/ 	.short	0x0020


	//----- nvinfo : EIATTR_KPARAM_INFO
	.align		4
        /*001c*/ 	.byte	0x04, 0x17
        /*001e*/ 	.short	(.L_13 - .L_12)
.L_12:
        /*0020*/ 	.word	0x00000000
        /*0024*/ 	.short	0x0003
        /*0026*/ 	.short	0x0018
        /*0028*/ 	.byte	0x00, 0xf4, 0x21, 0x00


	//----- nvinfo : EIATTR_KPARAM_INFO
	.align		4
.L_13:
        /*002c*/ 	.byte	0x04, 0x17
        /*002e*/ 	.short	(.L_15 - .L_14)
.L_14:
        /*0030*/ 	.word	0x00000000
        /*0034*/ 	.short	0x0002
        /*0036*/ 	.short	0x0010
        /*0038*/ 	.byte	0x00, 0xf4, 0x21, 0x00


	//----- nvinfo : EIATTR_KPARAM_INFO
	.align		4
.L_15:
        /*003c*/ 	.byte	0x04, 0x17
        /*003e*/ 	.short	(.L_17 - .L_16)
.L_16:
        /*0040*/ 	.word	0x00000000
        /*0044*/ 	.short	0x0001
        /*0046*/ 	.short	0x0008
        /*0048*/ 	.byte	0x00, 0xf4, 0x21, 0x00


	//----- nvinfo : EIATTR_KPARAM_INFO
	.align		4
.L_17:
        /*004c*/ 	.byte	0x04, 0x17
        /*004e*/ 	.short	(.L_19 - .L_18)
.L_18:
        /*0050*/ 	.word	0x00000000
        /*0054*/ 	.short	0x0000
        /*0056*/ 	.short	0x0000
        /*0058*/ 	.byte	0x00, 0xf4, 0x21, 0x00


	//----- nvinfo : EIATTR_MAXREG_COUNT
	.align		4
.L_19:
        /*005c*/ 	.byte	0x03, 0x1b
        /*005e*/ 	.short	0x00ff


	//----- nvinfo : EIATTR_EXIT_INSTR_OFFSETS
	.align		4
        /*0060*/ 	.byte	0x04, 0x1c
        /*0062*/ 	.short	(.L_21 - .L_20)


	//   ....[0]....
.L_20:
        /*0064*/ 	.word	0x000018b0


	//   ....[1]....
        /*0068*/ 	.word	0x00001900


	//----- nvinfo : EIATTR_REQNTID
	.align		4
.L_21:
        /*006c*/ 	.byte	0x04, 0x10
        /*006e*/ 	.short	(.L_23 - .L_22)
.L_22:
        /*0070*/ 	.word	0x00000080
        /*0074*/ 	.word	0x00000001
        /*0078*/ 	.word	0x00000001
.L_23:


//--------------------- .nv.callgraph             --------------------------
	.section	.nv.callgraph,"",@"SHT_CUDA_CALLGRAPH"
	.align	4
	.sectionentsize	8
	.align		4
        /*0000*/ 	.word	0x00000000
	.align		4
        /*0004*/ 	.word	0xffffffff
	.align		4
        /*0008*/ 	.word	0x00000000
	.align		4
        /*000c*/ 	.word	0xfffffffe
	.align		4
        /*0010*/ 	.word	0x00000000
	.align		4
        /*0014*/ 	.word	0xfffffffd
	.align		4
        /*0018*/ 	.word	0x00000000
	.align		4
        /*001c*/ 	.word	0xfffffffc


//--------------------- .nv.rel.action            --------------------------
	.section	.nv.rel.action,"",@"SHT_CUDA_RELOCINFO"
	.align	8
	.sectionentsize	8
        /*0000*/ 	.byte	0x73, 0x00, 0x00, 0x00, 0x00, 0x00, 0x00, 0x00, 0x00, 0x00, 0x00, 0x11, 0x25, 0x00, 0x05, 0x36


//--------------------- .nv.constant0.triton_mm   --------------------------
	.section	.nv.constant0.triton_mm,"a",@progbits
	.sectionflags	@""
	.align	4
.nv.constant0.triton_mm:
	.zero		384


//--------------------- .text.triton_mm           --------------------------
	.section	.text.triton_mm,"ax",@progbits
	.sectionflags	@"SHF_BARRIERS=1"
	.sectioninfo	@"SHI_REGISTERS=114"
	.align	128
        .global         triton_mm
        .type           triton_mm,@function
        .size           triton_mm,(.L_x_2 - triton_mm)
        .other          triton_mm,@"STO_CUDA_ENTRY STV_DEFAULT"
triton_mm:
.text.triton_mm:
[----:B------:R-:W-:Y:S02]  /*0000*/  IMAD.MOV.U32 R1, RZ, RZ, c[0x0][0x28] ;  /* 0x00000a00ff017624 */ /* 0x000fe400078e00ff */
[----:B------:R-:W1:Y:S01]  /*0010*/  S2R R9, SR_CTAID.X ;  /* 0x0000000000097919 */ /* 0x000e620000002500 */
[----:B------:R-:W-:Y:S01]  /*0020*/  IMAD.MOV.U32 R5, RZ, RZ, -0x8 ;  /* 0xfffffff8ff057424 */ /* 0x000fe200078e00ff */
[----:B------:R-:W-:Y:S01]  /*0030*/  ULDC.64 UR6, c[0x0][0x118] ;  /* 0x0000460000067ab9 */ /* 0x000fe20000000a00 */
[----:B------:R-:W-:Y:S01]  /*0040*/  IMAD.MOV.U32 R92, RZ, RZ, 0x1 ;  /* 0x00000001ff5c7424 */ /* 0x000fe200078e00ff */
[----:B------:R-:W2:Y:S01]  /*0050*/  S2R R69, SR_TID.X ;  /* 0x0000000000457919 */ /* 0x000ea20000002100 */
[----:B------:R-:W-:Y:S01]  /*0060*/  IMAD.MOV.U32 R90, RZ, RZ, RZ ;  /* 0x000000ffff5a7224 */ /* 0x000fe200078e00ff */
[----:B------:R-:W-:Y:S01]  /*0070*/  CS2R R52, SRZ ;  /* 0x0000000000347805 */ /* 0x000fe2000001ff00 */
[----:B------:R-:W-:Y:S01]  /*0080*/  IMAD.MOV.U32 R89, RZ, RZ, RZ ;  /* 0x000000ffff597224 */ /* 0x000fe200078e00ff */
[----:B------:R-:W-:Y:S01]  /*0090*/  CS2R R54, SRZ ;  /* 0x0000000000367805 */ /* 0x000fe2000001ff00 */
        /* <DEDUP_REMOVED lines=15> */
[C---:B-1----:R-:W-:Y:S01]  /*0190*/  IMAD.HI R0, R9.reuse, 0x2aaaaaab, RZ ;  /* 0x2aaaaaab09007827 */ /* 0x042fe200078e02ff */
[----:B------:R-:W-:Y:S01]  /*01a0*/  ISETP.GE.AND P2, PT, R9, RZ, PT ;  /* 0x000000ff0900720c */ /* 0x000fe20003f46270 */
[----:B------:R-:W-:Y:S01]  /*01b0*/  CS2R R30, SRZ ;  /* 0x00000000001e7805 */ /* 0x000fe2000001ff00 */
[----:B------:R-:W-:Y:S01]  /*01c0*/  CS2R R20, SRZ ;  /* 0x0000000000147805 */ /* 0x000fe2000001ff00 */
[----:B--2---:R-:W-:Y:S01]  /*01d0*/  SHF.R.U32.HI R84, RZ, 0x2, R69 ;  /* 0x00000002ff547819 */ /* 0x004fe20000011645 */
[C---:B------:R-:W-:Y:S01]  /*01e0*/  IMAD.SHL.U32 R88, R69.reuse, 0x20, RZ ;  /* 0x0000002045587824 */ /* 0x040fe200078e00ff */
[----:B------:R-:W-:Y:S01]  /*01f0*/  SHF.R.U32.HI R3, RZ, 0x1f, R0 ;  /* 0x0000001fff037819 */ /* 0x000fe20000011600 */
[----:B------:R-:W-:Y:S01]  /*0200*/  CS2R R22, SRZ ;  /* 0x0000000000167805 */ /* 0x000fe2000001ff00 */
[----:B------:R-:W-:Y:S01]  /*0210*/  CS2R R32, SRZ ;  /* 0x0000000000207805 */ /* 0x000fe2000001ff00 */
[----:B------:R-:W-:Y:S01]  /*0220*/  CS2R R34, SRZ ;  /* 0x0000000000227805 */ /* 0x000fe2000001ff00 */
[----:B------:R-:W-:Y:S01]  /*0230*/  LEA.HI.SX32 R0, R0, R3, 0x19 ;  /* 0x0000000300007211 */ /* 0x000fe200078fcaff */
[----:B------:R-:W-:Y:S01]  /*0240*/  CS2R R16, SRZ ;  /* 0x0000000000107805 */ /* 0x000fe2000001ff00 */
[----:B------:R-:W-:Y:S01]  /*0250*/  CS2R R18, SRZ ;  /* 0x0000000000127805 */ /* 0x000fe2000001ff00 */
[----:B------:R-:W-:Y:S01]  /*0260*/  CS2R R24, SRZ ;  /* 0x0000000000187805 */ /* 0x000fe2000001ff00 */
[----:B------:R-:W-:Y:S01]  /*0270*/  CS2R R26, SRZ ;  /* 0x00000000001a7805 */ /* 0x000fe2000001ff00 */
[C---:B------:R-:W-:Y:S01]  /*0280*/  IMAD R2, R0.reuse, R5, 0x41 ;  /* 0x0000004100027424 */ /* 0x040fe200078e0205 */
[----:B------:R-:W-:Y:S01]  /*0290*/  LOP3.LUT R91, R69, 0x10, RZ, 0xc0, !PT ;  /* 0x00000010455b7812 */ /* 0x000fe200078ec0ff */
[----:B------:R-:W-:Y:S01]  /*02a0*/  IMAD R7, R0, -0x300, R9 ;  /* 0xfffffd0000077824 */ /* 0x000fe200078e0209 */
[----:B------:R-:W-:-:S02]  /*02b0*/  UMOV UR4, 0xffffffff ;  /* 0xffffffff00047882 */ /* 0x000fc40000000000 */
[----:B------:R-:W-:Y:S02]  /*02c0*/  IMNMX R4, R2, 0x8, PT ;  /* 0x0000000802047817 */ /* 0x000fe40003800200 */
[----:B------:R-:W-:Y:S02]  /*02d0*/  IABS R8, R7 ;  /* 0x0000000700087213 */ /* 0x000fe40000000000 */
[-C--:B------:R-:W-:Y:S02]  /*02e0*/  IABS R11, R4.reuse ;  /* 0x00000004000b7213 */ /* 0x080fe40000000000 */
[----:B------:R-:W-:Y:S02]  /*02f0*/  LOP3.LUT R7, R7, R4, RZ, 0x3c, !PT ;  /* 0x0000000407077212 */ /* 0x000fe400078e3cff */
[----:B------:R-:W1:Y:S02]  /*0300*/  I2F.RP R5, R11 ;  /* 0x0000000b00057306 */ /* 0x000e640000209400 */
[----:B------:R-:W-:-:S06]  /*0310*/  ISETP.GE.AND P4, PT, R7, RZ, PT ;  /* 0x000000ff0700720c */ /* 0x000fcc0003f86270 */
[----:B-1----:R-:W1:Y:S02]  /*0320*/  MUFU.RCP R5, R5 ;  /* 0x0000000500057308 */ /* 0x002e640000001000 */
[----:B-1----:R-:W-:Y:S02]  /*0330*/  IADD3 R2, R5, 0xffffffe, RZ ;  /* 0x0ffffffe05027810 */ /* 0x002fe40007ffe0ff */
[----:B------:R-:W-:-:S04]  /*0340*/  IABS R5, R9 ;  /* 0x0000000900057213 */ /* 0x000fc80000000000 */
[----:B------:R1:W2:Y:S02]  /*0350*/  F2I.FTZ.U32.TRUNC.NTZ R3, R2 ;  /* 0x0000000200037305 */ /* 0x0002a4000021f000 */
[----:B-1----:R-:W-:Y:S02]  /*0360*/  IMAD.MOV.U32 R2, RZ, RZ, RZ ;  /* 0x000000ffff027224 */ /* 0x002fe400078e00ff */
[----:B--2---:R-:W-:-:S04]  /*0370*/  IMAD.MOV R6, RZ, RZ, -R3 ;  /* 0x000000ffff067224 */ /* 0x004fc800078e0a03 */
[----:B------:R-:W-:Y:S01]  /*0380*/  IMAD R13, R6, R11, RZ ;  /* 0x0000000b060d7224 */ /* 0x000fe200078e02ff */
[----:B------:R-:W-:-:S03]  /*0390*/  IABS R6, R4 ;  /* 0x0000000400067213 */ /* 0x000fc60000000000 */
[----:B------:R-:W-:-:S04]  /*03a0*/  IMAD.HI.U32 R3, R3, R13, R2 ;  /* 0x0000000d03037227 */ /* 0x000fc800078e0002 */
[----:B------:R-:W-:Y:S02]  /*03b0*/  IMAD.MOV R6, RZ, RZ, -R6 ;  /* 0x000000ffff067224 */ /* 0x000fe400078e0a06 */
[----:B------:R-:W-:-:S04]  /*03c0*/  IMAD.HI.U32 R2, R3, R5, RZ ;  /* 0x0000000503027227 */ /* 0x000fc800078e00ff */
[----:B------:R-:W-:-:S04]  /*03d0*/  IMAD.HI.U32 R3, R3, R8, RZ ;  /* 0x0000000803037227 */ /* 0x000fc800078e00ff */
[-C--:B------:R-:W-:Y:S02]  /*03e0*/  IMAD R2, R2, R6.reuse, R5 ;  /* 0x0000000602027224 */ /* 0x080fe400078e0205 */
[----:B------:R-:W-:Y:S02]  /*03f0*/  IMAD R5, R3, R6, R8 ;  /* 0x0000000603057224 */ /* 0x000fe400078e0208 */
[----:B------:R-:W-:Y:S01]  /*0400*/  IMAD.SHL.U32 R8, R69, 0x10, RZ ;  /* 0x0000001045087824 */ /* 0x000fe200078e00ff */
[C---:B------:R-:W-:Y:S02]  /*0410*/  ISETP.GT.U32.AND P0, PT, R11.reuse, R2, PT ;  /* 0x000000020b00720c */ /* 0x040fe40003f04070 */
[----:B------:R-:W-:Y:S02]  /*0420*/  ISETP.GT.U32.AND P3, PT, R11, R5, PT ;  /* 0x000000050b00720c */ /* 0x000fe40003f64070 */
[----:B------:R-:W-:-:S09]  /*0430*/  LOP3.LUT R12, R8, 0x10, RZ, 0xc0, !PT ;  /* 0x00000010080c7812 */ /* 0x000fd200078ec0ff */
[--C-:B------:R-:W-:Y:S02]  /*0440*/  @!P0 IMAD.IADD R2, R2, 0x1, -R11.reuse ;  /* 0x0000000102028824 */ /* 0x100fe400078e0a0b */
[----:B------:R-:W-:Y:S01]  /*0450*/  @!P3 IMAD.IADD R5, R5, 0x1, -R11 ;  /* 0x000000010505b824 */ /* 0x000fe200078e0a0b */
[----:B------:R-:W-:Y:S02]  /*0460*/  @!P3 IADD3 R3, R3, 0x1, RZ ;  /* 0x000000010303b810 */ /* 0x000fe40007ffe0ff */
[----:B------:R-:W-:Y:S02]  /*0470*/  ISETP.GT.U32.AND P1, PT, R11, R2, PT ;  /* 0x000000020b00720c */ /* 0x000fe40003f24070 */
[----:B------:R-:W-:-:S11]  /*0480*/  ISETP.GE.U32.AND P0, PT, R5, R11, PT ;  /* 0x0000000b0500720c */ /* 0x000fd60003f06070 */
[----:B------:R-:W-:Y:S02]  /*0490*/  @!P1 IMAD.IADD R2, R2, 0x1, -R11 ;  /* 0x0000000102029824 */ /* 0x000fe400078e0a0b */
[----:B------:R-:W-:Y:S02]  /*04a0*/  @P0 IADD3 R3, R3, 0x1, RZ ;  /* 0x0000000103030810 */ /* 0x000fe40007ffe0ff */
[----:B------:R-:W-:Y:S01]  /*04b0*/  @!P2 IMAD.MOV R2, RZ, RZ, -R2 ;  /* 0x000000ffff02a224 */ /* 0x000fe200078e0a02 */
[----:B------:R-:W-:Y:S02]  /*04c0*/  ISETP.NE.AND P0, PT, R4, RZ, PT ;  /* 0x000000ff0400720c */ /* 0x000fe40003f05270 */
[----:B------:R-:W-:Y:S01]  /*04d0*/  IMAD.MOV.U32 R6, RZ, RZ, R3 ;  /* 0x000000ffff067224 */ /* 0x000fe200078e0003 */
[----:B------:R-:W-:Y:S02]  /*04e0*/  LOP3.LUT R3, RZ, R4, RZ, 0x33, !PT ;  /* 0x00000004ff037212 */ /* 0x000fe400078e33ff */
[----:B------:R-:W-:Y:S01]  /*04f0*/  SHF.R.U32.HI R4, RZ, 0x1, R69 ;  /* 0x00000001ff047819 */ /* 0x000fe20000011645 */
[----:B------:R-:W-:Y:S01]  /*0500*/  @!P4 IMAD.MOV R6, RZ, RZ, -R6 ;  /* 0x000000ffff06c224 */ /* 0x000fe200078e0a06 */
[----:B------:R-:W-:-:S02]  /*0510*/  SEL R5, R3, R2, !P0 ;  /* 0x0000000203057207 */ /* 0x000fc40004000000 */
[----:B------:R-:W-:Y:S02]  /*0520*/  SGXT.U32 R4, R4, 0x6 ;  /* 0x000000060404781a */ /* 0x000fe40000000000 */
[----:B------:R-:W-:Y:S01]  /*0530*/  SEL R3, R3, R6, !P0 ;  /* 0x0000000603037207 */ /* 0x000fe20004000000 */
[----:B------:R-:W-:Y:S01]  /*0540*/  IMAD R0, R0, 0x8, R5 ;  /* 0x0000000800007824 */ /* 0x000fe200078e0205 */
[----:B------:R-:W-:-:S03]  /*0550*/  LOP3.LUT R2, R69, 0x8, RZ, 0xc0, !PT ;  /* 0x0000000845027812 */ /* 0x000fc600078ec0ff */
[----:B------:R-:W-:Y:S02]  /*0560*/  IMAD.SHL.U32 R3, R3, 0x80, RZ ;  /* 0x0000008003037824 */ /* 0x000fe400078e00ff */
[----:B------:R-:W-:Y:S02]  /*0570*/  IMAD.SHL.U32 R0, R0, 0x40, RZ ;  /* 0x0000004000007824 */ /* 0x000fe400078e00ff */
[----:B------:R-:W-:Y:S01]  /*0580*/  IMAD.SHL.U32 R15, R2, 0x2, RZ ;  /* 0x00000002020f7824 */ /* 0x000fe200078e00ff */
[C---:B------:R-:W-:Y:S02]  /*0590*/  LOP3.LUT R7, R3.reuse, 0x40, R4, 0xfe, !PT ;  /* 0x0000004003077812 */ /* 0x040fe400078efe04 */
[-C--:B------:R-:W-:Y:S02]  /*05a0*/  LOP3.LUT R5, R0, R4.reuse, RZ, 0xfc, !PT ;  /* 0x0000000400057212 */ /* 0x080fe400078efcff */
[----:B------:R-:W-:Y:S01]  /*05b0*/  LOP3.LUT R6, R3, R4, RZ, 0xfc, !PT ;  /* 0x0000000403067212 */ /* 0x000fe200078efcff */
[----:B------:R-:W-:Y:S01]  /*05c0*/  IMAD.HI R10, R7, 0x2aaaaaab, RZ ;  /* 0x2aaaaaab070a7827 */ /* 0x000fe200078e02ff */
[----:B------:R-:W-:-:S03]  /*05d0*/  LOP3.LUT R85, R12, R15, RZ, 0x3c, !PT ;  /* 0x0000000f0c557212 */ /* 0x000fc600078e3cff */
[----:B------:R-:W-:Y:S01]  /*05e0*/  IMAD.HI R2, R5, 0x7f807f81, RZ ;  /* 0x7f807f8105027827 */ /* 0x000fe200078e02ff */
[----:B------:R-:W-:-:S03]  /*05f0*/  SHF.R.U32.HI R13, RZ, 0x1f, R10 ;  /* 0x0000001fff0d7819 */ /* 0x000fc6000001160a */
[----:B------:R-:W-:Y:S01]  /*0600*/  IMAD.HI R8, R6, 0x2aaaaaab, RZ ;  /* 0x2aaaaaab06087827 */ /* 0x000fe200078e02ff */
[----:B------:R-:W-:Y:S02]  /*0610*/  SHF.R.U32.HI R9, RZ, 0x1f, R2 ;  /* 0x0000001fff097819 */ /* 0x000fe40000011602 */
[----:B------:R-:W-:Y:S01]  /*0620*/  LEA.HI R10, R10, R13, RZ, 0x15 ;  /* 0x0000000d0a0a7211 */ /* 0x000fe200078fa8ff */
[----:B------:R-:W-:Y:S01]  /*0630*/  IMAD R85, R4, 0x20, R85 ;  /* 0x0000002004557824 */ /* 0x000fe200078e0255 */
[----:B------:R-:W-:Y:S02]  /*0640*/  SHF.R.U32.HI R11, RZ, 0x1f, R8 ;  /* 0x0000001fff0b7819 */ /* 0x000fe40000011608 */
[----:B------:R-:W-:Y:S01]  /*0650*/  LEA.HI.SX32 R2, R2, R9, 0x15 ;  /* 0x0000000902027211 */ /* 0x000fe200078faaff */
[----:B------:R-:W-:Y:S01]  /*0660*/  IMAD R10, R10, -0x3000, R7 ;  /* 0xffffd0000a0a7824 */ /* 0x000fe200078e0207 */
[----:B------:R-:W-:Y:S02]  /*0670*/  LEA.HI R11, R8, R11, RZ, 0x15 ;  /* 0x0000000b080b7211 */ /* 0x000fe400078fa8ff */
[----:B------:R-:W-:Y:S01]  /*0680*/  LOP3.LUT R4, R69, 0x7, RZ, 0xc0, !PT ;  /* 0x0000000745047812 */ /* 0x000fe200078ec0ff */
[----:B------:R-:W-:Y:S01]  /*0690*/  IMAD R5, R2, -0x1010, R5 ;  /* 0xffffeff002057824 */ /* 0x000fe200078e0205 */
[----:B------:R-:W-:Y:S01]  /*06a0*/  LOP3.LUT R7, R84, 0x10, RZ, 0xc0, !PT ;  /* 0x0000001054077812 */ /* 0x000fe200078ec0ff */
[----:B------:R-:W-:Y:S01]  /*06b0*/  IMAD R11, R11, -0x3000, R6 ;  /* 0xffffd0000b0b7824 */ /* 0x000fe200078e0206 */
[----:B------:R-:W-:Y:S01]  /*06c0*/  LOP3.LUT R68, R4, 0x20, RZ, 0xfc, !PT ;  /* 0x0000002004447812 */ /* 0x000fe200078efcff */
[----:B------:R-:W-:Y:S01]  /*06d0*/  IMAD R5, R5, 0xc00, RZ ;  /* 0x00000c0005057824 */ /* 0x000fe200078e02ff */
[--C-:B------:R-:W-:Y:S01]  /*06e0*/  LOP3.LUT R4, R7, 0x8, R84.reuse, 0xf8, !PT ;  /* 0x0000000807047812 */ /* 0x100fe200078ef854 */
[----:B------:R-:W-:Y:S01]  /*06f0*/  IMAD R11, R11, 0xc00, RZ ;  /* 0x00000c000b0b7824 */ /* 0x000fe200078e02ff */
[--C-:B------:R-:W-:Y:S01]  /*0700*/  LOP3.LUT R7, R68, 0x8, R84.reuse, 0xf8, !PT ;  /* 0x0000000844077812 */ /* 0x100fe200078ef854 */
[----:B------:R-:W-:Y:S01]  /*0710*/  IMAD R75, R10, 0xc00, RZ ;  /* 0x00000c000a4b7824 */ /* 0x000fe200078e02ff */
[----:B------:R-:W-:Y:S01]  /*0720*/  LOP3.LUT R8, R5, R12, RZ, 0xfc, !PT ;  /* 0x0000000c05087212 */ /* 0x000fe200078efcff */
[----:B------:R-:W-:Y:S01]  /*0730*/  IMAD.SHL.U32 R2, R69, 0x4, RZ ;  /* 0x0000000445027824 */ /* 0x000fe200078e00ff */
[----:B------:R-:W-:-:S02]  /*0740*/  LOP3.LUT R6, R7, 0x10, R84, 0xf8, !PT ;  /* 0x0000001007067812 */ /* 0x000fc400078ef854 */
[-C--:B------:R-:W-:Y:S02]  /*0750*/  LOP3.LUT R7, R11, R12.reuse, RZ, 0xfc, !PT ;  /* 0x0000000c0b077212 */ /* 0x080fe400078efcff */
[----:B------:R-:W-:Y:S02]  /*0760*/  LOP3.LUT R12, R75, R12, RZ, 0xfc, !PT ;  /* 0x0000000c4b0c7212 */ /* 0x000fe400078efcff */
[----:B------:R-:W-:Y:S02]  /*0770*/  IADD3 R104, P0, R8, c[0x0][0x160], RZ ;  /* 0x0000580008687a10 */ /* 0x000fe40007f1e0ff */
[C---:B------:R-:W-:Y:S02]  /*0780*/  IADD3 R100, P1, R7.reuse, c[0x0][0x168], RZ ;  /* 0x00005a0007647a10 */ /* 0x040fe40007f3e0ff */
[----:B------:R-:W-:Y:S01]  /*0790*/  IADD3 R94, P2, R12, c[0x0][0x168], RZ ;  /* 0x00005a000c5e7a10 */ /* 0x000fe20007f5e0ff */
[----:B------:R-:W-:Y:S01]  /*07a0*/  IMAD.MOV.U32 R70, RZ, RZ, R104 ;  /* 0x000000ffff467224 */ /* 0x000fe200078e0068 */
[----:B------:R-:W-:Y:S01]  /*07b0*/  LEA.HI.X.SX32 R105, R8, c[0x0][0x164], 0x1, P0 ;  /* 0x0000590008697a11 */ /* 0x000fe200000f0eff */
[----:B------:R-:W-:Y:S01]  /*07c0*/  IMAD.MOV.U32 R72, RZ, RZ, R100 ;  /* 0x000000ffff487224 */ /* 0x000fe200078e0064 */
[----:B------:R-:W-:Y:S01]  /*07d0*/  LEA.HI.X.SX32 R101, R7, c[0x0][0x16c], 0x1, P1 ;  /* 0x00005b0007657a11 */ /* 0x000fe200008f0eff */
[----:B------:R-:W-:Y:S01]  /*07e0*/  IMAD.MOV.U32 R74, RZ, RZ, R94 ;  /* 0x000000ffff4a7224 */ /* 0x000fe200078e005e */
[----:B------:R-:W-:Y:S01]  /*07f0*/  LEA.HI.X.SX32 R95, R12, c[0x0][0x16c], 0x1, P2 ;  /* 0x00005b000c5f7a11 */ /* 0x000fe200010f0eff */
[----:B------:R1:W-:Y:S01]  /*0800*/  LDGSTS.E.BYPASS.128 [R85+0x2000], [R104.64] ;  /* 0x0200000068557fae */ /* 0x0003e2000b901c46 */
[----:B------:R-:W-:Y:S01]  /*0810*/  LEA.HI.X.SX32 R71, R5, c[0x0][0x164], 0x1, P0 ;  /* 0x0000590005477a11 */ /* 0x000fe200000f0eff */
[----:B------:R-:W-:Y:S01]  /*0820*/  CS2R R8, SRZ ;  /* 0x0000000000087805 */ /* 0x000fe2000001ff00 */
[----:B------:R-:W-:Y:S01]  /*0830*/  LEA.HI.X.SX32 R73, R11, c[0x0][0x16c], 0x1, P1 ;  /* 0x00005b000b497a11 */ /* 0x000fe200008f0eff */
[----:B------:R-:W0:Y:S01]  /*0840*/  LDGDEPBAR ;  /* 0x00000000000079af */ /* 0x000e220000000000 */
[----:B------:R-:W-:Y:S01]  /*0850*/  LEA.HI.X.SX32 R75, R75, c[0x0][0x16c], 0x1, P2 ;  /* 0x00005b004b4b7a11 */ /* 0x000fe200010f0eff */
[----:B------:R-:W-:Y:S01]  /*0860*/  CS2R R10, SRZ ;  /* 0x00000000000a7805 */ /* 0x000fe2000001ff00 */
[----:B------:R-:W-:Y:S01]  /*0870*/  LOP3.LUT R15, R15, 0x10, R2, 0x78, !PT ;  /* 0x000000100f0f7812 */ /* 0x000fe200078e7802 */
[----:B------:R2:W-:Y:S01]  /*0880*/  LDGSTS.E.BYPASS.128 [R85], [R100.64] ;  /* 0x0000000064557fae */ /* 0x0005e2000b901c46 */
[--C-:B------:R-:W-:Y:S01]  /*0890*/  LOP3.LUT R4, R4, 0x7, R69.reuse, 0xf8, !PT ;  /* 0x0000000704047812 */ /* 0x100fe200078ef845 */
[----:B------:R-:W-:Y:S01]  /*08a0*/  CS2R R12, SRZ ;  /* 0x00000000000c7805 */ /* 0x000fe2000001ff00 */
[----:B------:R-:W-:Y:S01]  /*08b0*/  LOP3.LUT R68, R68, 0x8, R69, 0xf8, !PT ;  /* 0x0000000844447812 */ /* 0x000fe200078ef845 */
[----:B------:R3:W-:Y:S01]  /*08c0*/  LDGSTS.E.BYPASS.128 [R85+0x800], [R94.64] ;  /* 0x008000005e557fae */ /* 0x0007e2000b901c46 */
[----:B-1----:R-:W-:Y:S01]  /*08d0*/  IADD3 R104, P2, R104, 0x40, RZ ;  /* 0x0000004068687810 */ /* 0x002fe20007f5e0ff */
[----:B------:R-:W-:-:S02]  /*08e0*/  IMAD R86, R4, 0x20, R15 ;  /* 0x0000002004567824 */ /* 0x000fc400078e020f */
[----:B------:R-:W0:Y:S01]  /*08f0*/  LDGDEPBAR ;  /* 0x00000000000079af */ /* 0x000e220000000000 */
[----:B------:R-:W-:Y:S01]  /*0900*/  IMAD R87, R6, 0x20, R15 ;  /* 0x0000002006577824 */ /* 0x000fe200078e020f */
[----:B------:R-:W-:Y:S01]  /*0910*/  CS2R R4, SRZ ;  /* 0x0000000000047805 */ /* 0x000fe2000001ff00 */
[----:B------:R-:W-:Y:S01]  /*0920*/  CS2R R6, SRZ ;  /* 0x0000000000067805 */ /* 0x000fe2000001ff00 */
[----:B------:R-:W-:Y:S01]  /*0930*/  BAR.SYNC.DEFER_BLOCKING 0x0 ;  /* 0x0000000000007b1d */ /* 0x000fe20000010000 */
[----:B--2---:R-:W-:Y:S01]  /*0940*/  IADD3 R100, P1, R100, 0x40, RZ ;  /* 0x0000004064647810 */ /* 0x004fe20007f3e0ff */
[----:B------:R-:W-:Y:S01]  /*0950*/  CS2R R14, SRZ ;  /* 0x00000000000e7805 */ /* 0x000fe2000001ff00 */
[----:B------:R-:W-:Y:S01]  /*0960*/  IMAD.X R105, RZ, RZ, R71, P2 ;  /* 0x000000ffff697224 */ /* 0x000fe200010e0647 */
[----:B---3--:R-:W-:Y:S02]  /*0970*/  LOP3.LUT R95, R69, 0x10, R2, 0x48, !PT ;  /* 0x00000010455f7812 */ /* 0x008fe400078e4802 */
[----:B------:R-:W-:Y:S01]  /*0980*/  IADD3 R94, P0, R94, 0x40, RZ ;  /* 0x000000405e5e7810 */ /* 0x000fe20007f1e0ff */
[----:B------:R-:W-:-:S02]  /*0990*/  IMAD.X R109, RZ, RZ, R73, P1 ;  /* 0x000000ffff6d7224 */ /* 0x000fc400008e0649 */
[----:B------:R-:W-:Y:S01]  /*09a0*/  IMAD R93, R68, 0x20, R95 ;  /* 0x00000020445d7824 */ /* 0x000fe200078e025f */
[----:B------:R-:W-:Y:S01]  /*09b0*/  LOP3.LUT R95, R95, 0x1e0, R88, 0xf8, !PT ;  /* 0x000001e05f5f7812 */ /* 0x000fe200078ef858 */
[----:B------:R-:W-:Y:S01]  /*09c0*/  IMAD.X R111, RZ, RZ, R75, P0 ;  /* 0x000000ffff6f7224 */ /* 0x000fe200000e064b */
[----:B------:R-:W-:Y:S01]  /*09d0*/  @!PT LDS RZ, [RZ] ;  /* 0x00000000fffff984 */ /* 0x000fe20000000800 */
[----:B------:R-:W-:Y:S01]  /*09e0*/  @!PT LDS RZ, [RZ] ;  /* 0x00000000fffff984 */ /* 0x000fe20000000800 */
[----:B------:R-:W-:Y:S01]  /*09f0*/  @!PT LDS RZ, [RZ] ;  /* 0x00000000fffff984 */ /* 0x000fe20000000800 */
[----:B------:R1:W-:Y:S04]  /*0a00*/  LDGSTS.E.BYPASS.128 [R85+0x2800], [R70.64+0x20] ;  /* 0x0280002046557fae */ /* 0x0003e8000b901c46 */
[----:B------:R-:W0:Y:S04]  /*0a10*/  LDGDEPBAR ;  /* 0x00000000000079af */ /* 0x000e280000000000 */
[----:B------:R1:W-:Y:S04]  /*0a20*/  LDGSTS.E.BYPASS.128 [R85+0x1000], [R72.64+0x20] ;  /* 0x0100002048557fae */ /* 0x0003e8000b901c46 */
[----:B------:R1:W-:Y:S04]  /*0a30*/  LDGSTS.E.BYPASS.128 [R85+0x1800], [R74.64+0x20] ;  /* 0x018000204a557fae */ /* 0x0003e8000b901c46 */
[----:B------:R-:W0:Y:S02]  /*0a40*/  LDGDEPBAR ;  /* 0x00000000000079af */ /* 0x000e240000000000 */
.L_x_0:
[----:B------:R-:W-:Y:S01]  /*0a50*/  UIADD3 UR4, UR4, 0x1, URZ ;  /* 0x0000000104047890 */ /* 0x000fe2000fffe03f */
[----:B------:R-:W-:-:S04]  /*0a60*/  DEPBAR.LE SB0, 0x2 ;  /* 0x000080800000791a */ /* 0x000fc80000000000 */
[----:B------:R-:W-:Y:S01]  /*0a70*/  UISETP.GE.AND UP0, UPT, UR4, 0x2, UPT ;  /* 0x000000020400788c */ /* 0x000fe2000bf06270 */
[----:B------:R-:W-:Y:S01]  /*0a80*/  IADD3 R92, R92, 0x1, RZ ;  /* 0x000000015c5c7810 */ /* 0x000fe20007ffe0ff */
[----:B------:R-:W-:Y:S01]  /*0a90*/  BAR.SYNC.DEFER_BLOCKING 0x0 ;  /* 0x0000000000007b1d */ /* 0x000fe20000010000 */
[----:B------:R-:W-:Y:S01]  /*0aa0*/  ISETP.GE.U32.AND P0, PT, R90, 0x5e, PT ;  /* 0x0000005e5a00780c */ /* 0x000fe20003f06070 */
[----:B------:R-:W-:Y:S01]  /*0ab0*/  USEL UR4, UR4, URZ, !UP0 ;  /* 0x0000003f04047287 */ /* 0x000fe2000c000000 */
[C---:B------:R-:W-:Y:S02]  /*0ac0*/  ISETP.GE.AND P1, PT, R92.reuse, 0x2, PT ;  /* 0x000000025c00780c */ /* 0x040fe40003f26270 */
[----:B------:R-:W-:Y:S01]  /*0ad0*/  ISETP.GE.U32.AND.EX P0, PT, R89, RZ, PT, P0 ;  /* 0x000000ff5900720c */ /* 0x000fe20003f06100 */
[----:B------:R-:W-:Y:S01]  /*0ae0*/  ULEA UR5, UR4, 0x2000, 0xb ;  /* 0x0000200004057891 */ /* 0x000fe2000f8e583f */
[----:B------:R-:W-:Y:S01]  /*0af0*/  SEL R92, R92, RZ, !P1 ;  /* 0x000000ff5c5c7207 */ /* 0x000fe20004800000 */
[----:B------:R-:W-:-:S04]  /*0b00*/  IMAD.U32 R106, RZ, RZ, UR4 ;  /* 0x00000004ff6a7e24 */ /* 0x000fc8000f8e00ff */
[C---:B------:R-:W-:Y:S02]  /*0b10*/  IMAD R101, R106.reuse, 0x1000, R86 ;  /* 0x000010006a657824 */ /* 0x040fe400078e0256 */
[----:B------:R-:W-:Y:S01]  /*0b20*/  IMAD R106, R106, 0x1000, R87 ;  /* 0x000010006a6a7824 */ /* 0x000fe200078e0257 */
[----:B-1----:R-:W-:Y:S04]  /*0b30*/  LDSM.16.M88.4 R68, [R95+UR5] ;  /* 0x000000055f44783b */ /* 0x002fe80008000200 */
[----:B------:R-:W1:Y:S04]  /*0b40*/  LDSM.16.M88.2 R96, [R101] ;  /* 0x000000006560783b */ /* 0x000e680000000100 */
[----:B------:R-:W2:Y:S04]  /*0b50*/  LDSM.16.M88.2 R106, [R106] ;  /* 0x000000006a6a783b */ /* 0x000ea80000000100 */
[----:B------:R-:W3:Y:S04]  /*0b60*/  LDSM.16.M88.2 R98, [R101+0x800] ;  /* 0x000800006562783b */ /* 0x000ee80000000100 */
[----:B------:R-:W4:Y:S04]  /*0b70*/  LDSM.16.M88.2 R102, [R101+0xc00] ;  /* 0x000c00006566783b */ /* 0x000f280000000100 */
[----:B------:R-:W3:Y:S04]  /*0b80*/  LDSM.16.M88.4 R72, [R95+UR5+0x200] ;  /* 0x000200055f48783b */ /* 0x000ee80008000200 */
[----:B------:R-:W4:Y:S04]  /*0b90*/  LDSM.16.M88.4 R76, [R93+UR5] ;  /* 0x000000055d4c783b */ /* 0x000f280008000200 */
[----:B------:R-:W4:Y:S01]  /*0ba0*/  LDSM.16.M88.4 R80, [R95+UR5+0x600] ;  /* 0x000600055f50783b */ /* 0x000f220008000200 */
[C---:B-1----:R-:W-:Y:S08]  /*0bb0*/  IMMA.16832.S8.S8.SAT R52, R68.reuse.ROW, R96.COL, R52 ;  /* 0x0000006044347237 */ /* 0x042ff00000445c34 */
[C---:B--2---:R-:W-:Y:S08]  /*0bc0*/  IMMA.16832.S8.S8.SAT R56, R68.reuse.ROW, R106.COL, R56 ;  /* 0x0000006a44387237 */ /* 0x044ff00000445c38 */
[C---:B---3--:R-:W-:Y:S08]  /*0bd0*/  IMMA.16832.S8.S8.SAT R60, R68.reuse.ROW, R98.COL, R60 ;  /* 0x00000062443c7237 */ /* 0x048ff00000445c3c */
[----:B----4-:R-:W-:Y:S07]  /*0be0*/  IMMA.16832.S8.S8.SAT R64, R68.ROW, R102.COL, R64 ;  /* 0x0000006644407237 */ /* 0x010fee0000445c40 */
[C-C-:B------:R-:W-:Y:S01]  /*0bf0*/  IMAD R69, R92.reuse, 0x800, R85.reuse ;  /* 0x000008005c457824 */ /* 0x140fe200078e0255 */
[----:B------:R-:W-:Y:S01]  /*0c00*/  BAR.SYNC.DEFER_BLOCKING 0x0 ;  /* 0x0000000000007b1d */ /* 0x000fe20000010000 */
[----:B------:R-:W-:Y:S01]  /*0c10*/  IMAD R71, R92, 0x1000, R85 ;  /* 0x000010005c477824 */ /* 0x000fe200078e0255 */
[----:B------:R-:W-:Y:S01]  /*0c20*/  IMMA.16832.S8.S8.SAT R36, R72.ROW, R96.COL, R36 ;  /* 0x0000006048247237 */ /* 0x000fe20000445c24 */
[----:B------:R-:W-:Y:S01]  /*0c30*/  IMAD.MOV.U32 R68, RZ, RZ, R100 ;  /* 0x000000ffff447224 */ /* 0x000fe200078e0064 */
[----:B------:R-:W-:-:S06]  /*0c40*/  IADD3 R100, P2, R100, 0x20, RZ ;  /* 0x0000002064647810 */ /* 0x000fcc0007f5e0ff */
[C---:B------:R-:W-:Y:S08]  /*0c50*/  IMMA.16832.S8.S8.SAT R40, R72.reuse.ROW, R106.COL, R40 ;  /* 0x0000006a48287237 */ /* 0x040ff00000445c28 */
[C---:B------:R-:W-:Y:S01]  /*0c60*/  IMMA.16832.S8.S8.SAT R44, R72.reuse.ROW, R98.COL, R44 ;  /* 0x00000062482c7237 */ /* 0x040fe20000445c2c */
[----:B------:R-:W-:Y:S01]  /*0c70*/  @!PT LDS RZ, [RZ] ;  /* 0x00000000fffff984 */ /* 0x000fe20000000800 */
[----:B------:R-:W-:Y:S01]  /*0c80*/  @!PT LDS RZ, [RZ] ;  /* 0x00000000fffff984 */ /* 0x000fe20000000800 */
[----:B------:R-:W-:Y:S01]  /*0c90*/  @!PT LDS RZ, [RZ] ;  /* 0x00000000fffff984 */ /* 0x000fe20000000800 */
[----:B------:R1:W-:Y:S07]  /*0ca0*/  LDGSTS.E.BYPASS.128 [R69+0x2000], [R104.64], !P0 ;  /* 0x0200000068457fae */ /* 0x0003ee000c101c46 */
[----:B------:R-:W-:Y:S01]  /*0cb0*/  IMMA.16832.S8.S8.SAT R48, R72.ROW, R102.COL, R48 ;  /* 0x0000006648307237 */ /* 0x000fe20000445c30 */
[----:B------:R-:W0:Y:S07]  /*0cc0*/  LDGDEPBAR ;  /* 0x00000000000079af */ /* 0x000e2e0000000000 */
[----:B------:R-:W-:Y:S01]  /*0cd0*/  IMMA.16832.S8.S8.SAT R28, R76.ROW, R96.COL, R28 ;  /* 0x000000604c1c7237 */ /* 0x000fe20000445c1c */
[--C-:B-1----:R-:W-:Y:S01]  /*0ce0*/  IMAD.MOV.U32 R69, RZ, RZ, R109.reuse ;  /* 0x000000ffff457224 */ /* 0x102fe200078e006d */
[----:B------:R-:W-:Y:S01]  /*0cf0*/  IADD3 R104, P3, R104, 0x20, RZ ;  /* 0x0000002068687810 */ /* 0x000fe20007f7e0ff */
[----:B------:R-:W-:-:S03]  /*0d00*/  IMAD.X R109, RZ, RZ, R109, P2 ;  /* 0x000000ffff6d7224 */ /* 0x000fc600010e066d */
[----:B------:R1:W-:Y:S02]  /*0d10*/  LDGSTS.E.BYPASS.128 [R71], [R68.64], !P0 ;  /* 0x0000000044477fae */ /* 0x0003e4000c101c46 */
[----:B------:R-:W-:Y:S01]  /*0d20*/  IMMA.16832.S8.S8.SAT R4, R76.ROW, R106.COL, R4 ;  /* 0x0000006a4c047237 */ /* 0x000fe20000445c04 */
[----:B------:R-:W-:-:S07]  /*0d30*/  IMAD.X R105, RZ, RZ, R105, P3 ;  /* 0x000000ffff697224 */ /* 0x000fce00018e0669 */
[----:B------:R-:W-:Y:S01]  /*0d40*/  IMMA.16832.S8.S8.SAT R20, R76.ROW, R98.COL, R20 ;  /* 0x000000624c147237 */ /* 0x000fe20000445c14 */
[----:B-1----:R-:W-:Y:S01]  /*0d50*/  IMAD.MOV.U32 R68, RZ, RZ, R94 ;  /* 0x000000ffff447224 */ /* 0x002fe200078e005e */
[----:B------:R-:W-:Y:S01]  /*0d60*/  IADD3 R94, P1, R94, 0x20, RZ ;  /* 0x000000205e5e7810 */ /* 0x000fe20007f3e0ff */
[----:B------:R-:W-:-:S05]  /*0d70*/  IMAD.MOV.U32 R69, RZ, RZ, R111 ;  /* 0x000000ffff457224 */ /* 0x000fca00078e006f */
[----:B------:R-:W-:Y:S01]  /*0d80*/  IMMA.16832.S8.S8.SAT R32, R76.ROW, R102.COL, R32 ;  /* 0x000000664c207237 */ /* 0x000fe20000445c20 */
[----:B------:R-:W-:Y:S01]  /*0d90*/  IMAD.X R111, RZ, RZ, R111, P1 ;  /* 0x000000ffff6f7224 */ /* 0x000fe200008e066f */
[----:B------:R1:W-:Y:S01]  /*0da0*/  LDGSTS.E.BYPASS.128 [R71+0x800], [R68.64], !P0 ;  /* 0x0080000044477fae */ /* 0x0003e2000c101c46 */
[----:B------:R-:W-:-:S03]  /*0db0*/  IADD3 R90, P0, R90, 0x1, RZ ;  /* 0x000000015a5a7810 */ /* 0x000fc60007f1e0ff */
[----:B------:R-:W0:Y:S02]  /*0dc0*/  LDGDEPBAR ;  /* 0x00000000000079af */ /* 0x000e240000000000 */
[----:B------:R-:W-:Y:S01]  /*0dd0*/  IMAD.X R89, RZ, RZ, R89, P0 ;  /* 0x000000ffff597224 */ /* 0x000fe200000e0659 */
[----:B------:R-:W-:Y:S01]  /*0de0*/  ISETP.NE.U32.AND P0, PT, R90, 0x60, PT ;  /* 0x000000605a00780c */ /* 0x000fe20003f05070 */
[----:B------:R-:W-:Y:S03]  /*0df0*/  IMMA.16832.S8.S8.SAT R8, R80.ROW, R96.COL, R8 ;  /* 0x0000006050087237 */ /* 0x000fe60000445c08 */
[----:B------:R-:W-:-:S05]  /*0e00*/  ISETP.NE.AND.EX P0, PT, R89, RZ, PT, P0 ;  /* 0x000000ff5900720c */ /* 0x000fca0003f05300 */
[C---:B------:R-:W-:Y:S08]  /*0e10*/  IMMA.16832.S8.S8.SAT R12, R80.reuse.ROW, R106.COL, R12 ;  /* 0x0000006a500c7237 */ /* 0x040ff00000445c0c */
[C---:B------:R-:W-:Y:S08]  /*0e20*/  IMMA.16832.S8.S8.SAT R16, R80.reuse.ROW, R98.COL, R16 ;  /* 0x0000006250107237 */ /* 0x040ff00000445c10 */
[----:B------:R-:W-:Y:S01]  /*0e30*/  IMMA.16832.S8.S8.SAT R24, R80.ROW, R102.COL, R24 ;  /* 0x0000006650187237 */ /* 0x000fe20000445c18 */
[----:B-1----:R-:W-:Y:S07]  /*0e40*/  @P0 BRA `(.L_x_0) ;  /* 0xfffffc0000000947 */ /* 0x002fee000383ffff */
[----:B------:R-:W1:Y:S01]  /*0e50*/  S2R R68, SR_TID.X ;  /* 0x0000000000447919 */ /* 0x000e620000002100 */
[----:B------:R-:W-:Y:S01]  /*0e60*/  LOP3.LUT R71, R88, 0x180, RZ, 0xc0, !PT ;  /* 0x0000018058477812 */ /* 0x000fe200078ec0ff */
[----:B------:R-:W-:-:S04]  /*0e70*/  DEPBAR.LE SB0, 0x0 ;  /* 0x000080000000791a */ /* 0x000fc80000000000 */
[----:B------:R-:W-:Y:S02]  /*0e80*/  LOP3.LUT R70, R2, 0x1fc, RZ, 0xc0, !PT ;  /* 0x000001fc02467812 */ /* 0x000fe400078ec0ff */
[--C-:B------:R-:W-:Y:S02]  /*0e90*/  LOP3.LUT R83, R3, 0x7c, R2.reuse, 0xf8, !PT ;  /* 0x0000007c03537812 */ /* 0x100fe400078ef802 */
[----:B------:R-:W-:Y:S02]  /*0ea0*/  LOP3.LUT R3, R70, 0x200, RZ, 0xfc, !PT ;  /* 0x0000020046037812 */ /* 0x000fe400078efcff */
[----:B------:R-:W-:Y:S02]  /*0eb0*/  SHF.R.U32.HI R2, RZ, 0x5, R2 ;  /* 0x00000005ff027819 */ /* 0x000fe40000011602 */
[----:B------:R-:W-:Y:S02]  /*0ec0*/  SHF.R.U32.HI R3, RZ, 0x5, R3 ;  /* 0x00000005ff037819 */ /* 0x000fe40000011603 */
[----:B------:R-:W-:-:S02]  /*0ed0*/  LOP3.LUT R81, R2, 0xc, RZ, 0xc0, !PT ;  /* 0x0000000c02517812 */ /* 0x000fc400078ec0ff */
[----:B------:R-:W-:Y:S02]  /*0ee0*/  LOP3.LUT R3, R3, 0x1c, RZ, 0xc0, !PT ;  /* 0x0000001c03037812 */ /* 0x000fe400078ec0ff */
[C---:B------:R-:W-:Y:S01]  /*0ef0*/  LOP3.LUT R2, R70.reuse, 0x600, RZ, 0xfc, !PT ;  /* 0x0000060046027812 */ /* 0x040fe200078efcff */
[C---:B------:R-:W-:Y:S01]  /*0f00*/  IMAD.IADD R81, R70.reuse, 0x1, R81 ;  /* 0x0000000146517824 */ /* 0x040fe200078e0251 */
[----:B------:R-:W-:Y:S01]  /*0f10*/  BAR.SYNC.DEFER_BLOCKING 0x0 ;  /* 0x0000000000007b1d */ /* 0x000fe20000010000 */
[----:B------:R-:W-:Y:S01]  /*0f20*/  ISETP.GE.AND P0, PT, R83, 0x3000, PT ;  /* 0x000030005300780c */ /* 0x000fe20003f06270 */
[----:B------:R-:W-:Y:S01]  /*0f30*/  IMAD.IADD R80, R70, 0x1, R3 ;  /* 0x0000000146507824 */ /* 0x000fe200078e0203 */
[----:B-1----:R-:W-:Y:S01]  /*0f40*/  SHF.R.U32.HI R69, RZ, 0x5, R68 ;  /* 0x00000005ff457819 */ /* 0x002fe20000011644 */
[----:B------:R-:W-:Y:S01]  /*0f50*/  IMAD.SHL.U32 R68, R68, 0x2, RZ ;  /* 0x0000000244447824 */ /* 0x000fe200078e00ff */
[----:B------:R-:W-:Y:S02]  /*0f60*/  SHF.R.U32.HI R2, RZ, 0x5, R2 ;  /* 0x00000005ff027819 */ /* 0x000fe40000011602 */
[----:B------:R-:W-:-:S02]  /*0f70*/  SGXT.U32 R69, R69, 0x2 ;  /* 0x000000024545781a */ /* 0x000fc40000000000 */
[----:B------:R-:W-:Y:S02]  /*0f80*/  LOP3.LUT R68, R71, 0x6, R68, 0xf8, !PT ;  /* 0x0000000647447812 */ /* 0x000fe400078ef844 */
[----:B------:R-:W-:Y:S02]  /*0f90*/  LOP3.LUT R0, R69, R0, RZ, 0xfc, !PT ;  /* 0x0000000045007212 */ /* 0x000fe400078efcff */
[----:B------:R-:W-:Y:S01]  /*0fa0*/  LOP3.LUT R71, R2, 0x3c, RZ, 0xc0, !PT ;  /* 0x0000003c02477812 */ /* 0x000fe200078ec0ff */
[----:B------:R-:W-:Y:S01]  /*0fb0*/  IMAD R91, R91, 0x20, R68 ;  /* 0x000000205b5b7824 */ /* 0x000fe200078e0244 */
[----:B------:R-:W-:Y:S02]  /*0fc0*/  LOP3.LUT R68, R70, 0x400, RZ, 0xfc, !PT ;  /* 0x0000040046447812 */ /* 0x000fe400078efcff */
[----:B------:R-:W-:Y:S01]  /*0fd0*/  ISETP.LT.AND P3, PT, R0, 0x1010, !P0 ;  /* 0x000010100000780c */ /* 0x000fe20004761270 */
[----:B------:R-:W-:Y:S01]  /*0fe0*/  IMAD.IADD R2, R70, 0x1, R71 ;  /* 0x0000000146027824 */ /* 0x000fe200078e0247 */
[----:B------:R-:W-:-:S02]  /*0ff0*/  SHF.R.U32.HI R68, RZ, 0x5, R68 ;  /* 0x00000005ff447819 */ /* 0x000fc40000011644 */
[C---:B------:R-:W-:Y:S02]  /*1000*/  LOP3.LUT R84, R91.reuse, 0x18, R84, 0xf8, !PT ;  /* 0x000000185b547812 */ /* 0x040fe400078ef854 */
[----:B------:R-:W-:Y:S02]  /*1010*/  LOP3.LUT R69, R68, 0x2c, RZ, 0xc0, !PT ;  /* 0x0000002c44457812 */ /* 0x000fe400078ec0ff */
[----:B------:R-:W-:Y:S02]  /*1020*/  LOP3.LUT R68, R0, 0x4, RZ, 0xfc, !PT ;  /* 0x0000000400447812 */ /* 0x000fe400078efcff */
[C---:B------:R-:W-:Y:S01]  /*1030*/  LEA.HI R82, R91.reuse, R84, RZ, 0x1b ;  /* 0x000000545b527211 */ /* 0x040fe200078fd8ff */
[----:B------:R-:W-:Y:S01]  /*1040*/  IMAD.IADD R3, R70, 0x1, R69 ;  /* 0x0000000146037824 */ /* 0x000fe200078e0245 */
[----:B------:R-:W-:Y:S02]  /*1050*/  LOP3.LUT R69, R0, 0xc, RZ, 0xfc, !PT ;  /* 0x0000000c00457812 */ /* 0x000fe400078efcff */
[----:B------:R-:W-:Y:S01]  /*1060*/  ISETP.LT.AND P2, PT, R68, 0x1010, !P0 ;  /* 0x000010104400780c */ /* 0x000fe20004741270 */
[----:B------:R-:W-:Y:S01]  /*1070*/  STS.64 [R82.X4], R52 ;  /* 0x0000003452007388 */ /* 0x000fe20000004a00 */
[----:B------:R-:W-:-:S02]  /*1080*/  IADD3 R68, R91, 0x400, RZ ;  /* 0x000004005b447810 */ /* 0x000fc40007ffe0ff */
[----:B------:R-:W-:Y:S02]  /*1090*/  ISETP.LT.AND P6, PT, R69, 0x1010, !P0 ;  /* 0x000010104500780c */ /* 0x000fe400047c1270 */
[----:B------:R-:W-:Y:S02]  /*10a0*/  SHF.R.U32.HI R69, RZ, 0x5, R68 ;  /* 0x00000005ff457819 */ /* 0x000fe40000011644 */
[----:B------:R-:W-:Y:S02]  /*10b0*/  LOP3.LUT R70, R0, 0x8, RZ, 0xfc, !PT ;  /* 0x0000000800467812 */ /* 0x000fe400078efcff */
[----:B------:R-:W-:Y:S01]  /*10c0*/  LOP3.LUT R71, R69, 0x3c, RZ, 0xc0, !PT ;  /* 0x0000003c45477812 */ /* 0x000fe200078ec0ff */
[----:B------:R-:W-:Y:S01]  /*10d0*/  IMAD.IADD R85, R84, 0x1, R69 ;  /* 0x0000000154557824 */ /* 0x000fe200078e0245 */
[----:B------:R-:W-:Y:S02]  /*10e0*/  ISETP.LT.AND P1, PT, R70, 0x1010, !P0 ;  /* 0x000010104600780c */ /* 0x000fe40004721270 */
[----:B------:R-:W-:Y:S01]  /*10f0*/  LOP3.LUT R70, R0, 0x10, RZ, 0xfc, !PT ;  /* 0x0000001000467812 */ /* 0x000fe200078efcff */
[----:B------:R-:W-:Y:S01]  /*1100*/  IMAD.IADD R84, R84, 0x1, R71 ;  /* 0x0000000154547824 */ /* 0x000fe200078e0247 */
[----:B------:R-:W-:Y:S01]  /*1110*/  STS.64 [R85.X4+0x1000], R54 ;  /* 0x0010003655007388 */ /* 0x000fe20000004a00 */
[----:B------:R-:W-:-:S02]  /*1120*/  LOP3.LUT R68, R0, 0x14, RZ, 0xfc, !PT ;  /* 0x0000001400447812 */ /* 0x000fc400078efcff */
[----:B------:R-:W-:Y:S01]  /*1130*/  ISETP.LT.AND P5, PT, R70, 0x1010, !P0 ;  /* 0x000010104600780c */ /* 0x000fe200047a1270 */
[----:B------:R-:W-:Y:S01]  /*1140*/  STS.64 [R82.X4+0x80], R56 ;  /* 0x0000803852007388 */ /* 0x000fe20000004a00 */
[----:B------:R-:W-:-:S03]  /*1150*/  ISETP.LT.AND P4, PT, R68, 0x1010, !P0 ;  /* 0x000010104400780c */ /* 0x000fc60004781270 */
[----:B------:R-:W-:Y:S04]  /*1160*/  STS.64 [R84.X4+0x1080], R58 ;  /* 0x0010803a54007388 */ /* 0x000fe80000004a00 */
[----:B------:R-:W-:Y:S04]  /*1170*/  STS.64 [R82.X4+0x100], R60 ;  /* 0x0001003c52007388 */ /* 0x000fe80000004a00 */
[----:B------:R-:W-:Y:S04]  /*1180*/  STS.64 [R84.X4+0x1100], R62 ;  /* 0x0011003e54007388 */ /* 0x000fe80000004a00 */
[----:B------:R-:W-:Y:S04]  /*1190*/  STS.64 [R82.X4+0x180], R64 ;  /* 0x0001804052007388 */ /* 0x000fe80000004a00 */
[----:B------:R-:W-:Y:S04]  /*11a0*/  STS.64 [R84.X4+0x1180], R66 ;  /* 0x0011804254007388 */ /* 0x000fe80000004a00 */
[----:B------:R-:W-:Y:S06]  /*11b0*/  BAR.SYNC.DEFER_BLOCKING 0x0 ;  /* 0x0000000000007b1d */ /* 0x000fec0000010000 */
[----:B------:R-:W1:Y:S04]  /*11c0*/  LDS.128 R68, [R81.X4] ;  /* 0x0000000051447984 */ /* 0x000e680000004c00 */
[----:B------:R-:W2:Y:S04]  /*11d0*/  LDS.128 R72, [R80.X4+0x800] ;  /* 0x0008000050487984 */ /* 0x000ea80000004c00 */
[----:B------:R-:W3:Y:S04]  /*11e0*/  LDS.128 R76, [R3.X4+0x1000] ;  /* 0x00100000034c7984 */ /* 0x000ee80000004c00 */
[----:B------:R-:W4:Y:S04]  /*11f0*/  LDS.128 R52, [R2.X4+0x1800] ;  /* 0x0018000002347984 */ /* 0x000f280000004c00 */
[----:B------:R-:W-:Y:S06]  /*1200*/  BAR.SYNC.DEFER_BLOCKING 0x0 ;  /* 0x0000000000007b1d */ /* 0x000fec0000010000 */
[----:B------:R-:W-:Y:S04]  /*1210*/  STS.64 [R82.X4], R36 ;  /* 0x0000002452007388 */ /* 0x000fe80000004a00 */
[----:B------:R-:W-:Y:S04]  /*1220*/  STS.64 [R85.X4+0x1000], R38 ;  /* 0x0010002655007388 */ /* 0x000fe80000004a00 */
[----:B------:R-:W-:Y:S04]  /*1230*/  STS.64 [R82.X4+0x80], R40 ;  /* 0x0000802852007388 */ /* 0x000fe80000004a00 */
[----:B------:R-:W-:Y:S04]  /*1240*/  STS.64 [R84.X4+0x1080], R42 ;  /* 0x0010802a54007388 */ /* 0x000fe80000004a00 */
[----:B------:R-:W-:Y:S04]  /*1250*/  STS.64 [R82.X4+0x100], R44 ;  /* 0x0001002c52007388 */ /* 0x000fe80000004a00 */
[----:B------:R-:W-:Y:S04]  /*1260*/  STS.64 [R84.X4+0x1100], R46 ;  /* 0x0011002e54007388 */ /* 0x000fe80000004a00 */
[----:B------:R-:W-:Y:S04]  /*1270*/  STS.64 [R82.X4+0x180], R48 ;  /* 0x0001803052007388 */ /* 0x000fe80000004a00 */
[----:B------:R-:W-:Y:S04]  /*1280*/  STS.64 [R84.X4+0x1180], R50 ;  /* 0x0011803254007388 */ /* 0x000fe80000004a00 */
[----:B------:R-:W-:Y:S06]  /*1290*/  BAR.SYNC.DEFER_BLOCKING 0x0 ;  /* 0x0000000000007b1d */ /* 0x000fec0000010000 */
[----:B------:R-:W1:Y:S04]  /*12a0*/  LDS.128 R64, [R81.X4] ;  /* 0x0000000051407984 */ /* 0x000e680000004c00 */
[----:B------:R-:W1:Y:S04]  /*12b0*/  LDS.128 R56, [R80.X4+0x800] ;  /* 0x0008000050387984 */ /* 0x000e680000004c00 */
[----:B------:R-:W1:Y:S04]  /*12c0*/  LDS.128 R60, [R3.X4+0x1000] ;  /* 0x00100000033c7984 */ /* 0x000e680000004c00 */
[----:B------:R-:W1:Y:S04]  /*12d0*/  LDS.128 R36, [R2.X4+0x1800] ;  /* 0x0018000002247984 */ /* 0x000e680000004c00 */
[----:B------:R-:W-:Y:S06]  /*12e0*/  BAR.SYNC.DEFER_BLOCKING 0x0 ;  /* 0x0000000000007b1d */ /* 0x000fec0000010000 */
[----:B------:R-:W-:Y:S04]  /*12f0*/  STS.64 [R82.X4], R28 ;  /* 0x0000001c52007388 */ /* 0x000fe80000004a00 */
[----:B------:R-:W-:Y:S04]  /*1300*/  STS.64 [R85.X4+0x1000], R30 ;  /* 0x0010001e55007388 */ /* 0x000fe80000004a00 */
[----:B------:R-:W-:Y:S04]  /*1310*/  STS.64 [R82.X4+0x80], R4 ;  /* 0x0000800452007388 */ /* 0x000fe80000004a00 */
[----:B------:R-:W-:Y:S04]  /*1320*/  STS.64 [R84.X4+0x1080], R6 ;  /* 0x0010800654007388 */ /* 0x000fe80000004a00 */
[----:B------:R1:W-:Y:S04]  /*1330*/  STS.64 [R82.X4+0x100], R20 ;  /* 0x0001001452007388 */ /* 0x0003e80000004a00 */
[----:B------:R2:W-:Y:S04]  /*1340*/  STS.64 [R84.X4+0x1100], R22 ;  /* 0x0011001654007388 */ /* 0x0005e80000004a00 */
[----:B------:R2:W-:Y:S04]  /*1350*/  STS.64 [R82.X4+0x180], R32 ;  /* 0x0001802052007388 */ /* 0x0005e80000004a00 */
[----:B------:R3:W-:Y:S01]  /*1360*/  STS.64 [R84.X4+0x1180], R34 ;  /* 0x0011802254007388 */ /* 0x0007e20000004a00 */
[----:B-1----:R-:W-:-:S02]  /*1370*/  IMAD R20, R0, 0x3000, R83 ;  /* 0x0000300000147824 */ /* 0x002fc400078e0253 */
[----:B------:R-:W-:Y:S01]  /*1380*/  IMAD.MOV.U32 R21, RZ, RZ, 0x4 ;  /* 0x00000004ff157424 */ /* 0x000fe200078e00ff */
[----:B------:R-:W-:Y:S02]  /*1390*/  BAR.SYNC.DEFER_BLOCKING 0x0 ;  /* 0x0000000000007b1d */ /* 0x000fe40000010000 */
[C---:B------:R-:W-:Y:S01]  /*13a0*/  IADD3 R6, R20.reuse, 0xc000, RZ ;  /* 0x0000c00014067810 */ /* 0x040fe20007ffe0ff */
[CC--:B------:R-:W-:Y:S01]  /*13b0*/  IMAD.WIDE R4, R20.reuse, R21.reuse, c[0x0][0x170] ;  /* 0x00005c0014047625 */ /* 0x0c0fe200078e0215 */
[C---:B--2---:R-:W-:Y:S02]  /*13c0*/  IADD3 R22, R20.reuse, 0x30000, RZ ;  /* 0x0003000014167810 */ /* 0x044fe40007ffe0ff */
[----:B------:R-:W-:Y:S01]  /*13d0*/  IADD3 R32, R20, 0x48000, RZ ;  /* 0x0004800014207810 */ /* 0x000fe20007ffe0ff */
[----:B------:R-:W-:Y:S01]  /*13e0*/  IMAD.WIDE R6, R6, R21, c[0x0][0x170] ;  /* 0x00005c0006067625 */ /* 0x000fe200078e0215 */
[----:B---3--:R-:W-:-:S03]  /*13f0*/  IADD3 R34, R20, 0x6c000, RZ ;  /* 0x0006c00014227810 */ /* 0x008fc60007ffe0ff */
[----:B------:R-:W-:Y:S01]  /*1400*/  IMAD.WIDE R22, R22, R21, c[0x0][0x170] ;  /* 0x00005c0016167625 */ /* 0x000fe200078e0215 */
[----:B------:R-:W1:Y:S04]  /*1410*/  LDS.128 R48, [R81.X4] ;  /* 0x0000000051307984 */ /* 0x000e680000004c00 */
[----:B------:R-:W2:Y:S04]  /*1420*/  LDS.128 R44, [R80.X4+0x800] ;  /* 0x00080000502c7984 */ /* 0x000ea80000004c00 */
[----:B------:R-:W3:Y:S04]  /*1430*/  LDS.128 R40, [R3.X4+0x1000] ;  /* 0x0010000003287984 */ /* 0x000ee80000004c00 */
[----:B------:R-:W1:Y:S04]  /*1440*/  LDS.128 R28, [R2.X4+0x1800] ;  /* 0x00180000021c7984 */ /* 0x000e680000004c00 */
[----:B------:R-:W-:Y:S06]  /*1450*/  BAR.SYNC.DEFER_BLOCKING 0x0 ;  /* 0x0000000000007b1d */ /* 0x000fec0000010000 */
[----:B------:R1:W-:Y:S04]  /*1460*/  STS.64 [R82.X4], R8 ;  /* 0x0000000852007388 */ /* 0x0003e80000004a00 */
[----:B------:R-:W-:Y:S04]  /*1470*/  STS.64 [R85.X4+0x1000], R10 ;  /* 0x0010000a55007388 */ /* 0x000fe80000004a00 */
[----:B------:R-:W-:Y:S04]  /*1480*/  STS.64 [R82.X4+0x80], R12 ;  /* 0x0000800c52007388 */ /* 0x000fe80000004a00 */
[----:B------:R-:W-:Y:S01]  /*1490*/  STS.64 [R84.X4+0x1080], R14 ;  /* 0x0010800e54007388 */ /* 0x000fe20000004a00 */
[----:B-1----:R-:W-:-:S03]  /*14a0*/  LOP3.LUT R8, R0, 0x18, RZ, 0xfc, !PT ;  /* 0x0000001800087812 */ /* 0x002fc600078efcff */
[----:B------:R1:W-:Y:S04]  /*14b0*/  STS.64 [R82.X4+0x100], R16 ;  /* 0x0001001052007388 */ /* 0x0003e80000004a00 */
[----:B------:R2:W-:Y:S04]  /*14c0*/  STS.64 [R84.X4+0x1100], R18 ;  /* 0x0011001254007388 */ /* 0x0005e80000004a00 */
[----:B------:R3:W-:Y:S04]  /*14d0*/  STS.64 [R82.X4+0x180], R24 ;  /* 0x0001801852007388 */ /* 0x0007e80000004a00 */
[----:B------:R4:W-:Y:S01]  /*14e0*/  STS.64 [R84.X4+0x1180], R26 ;  /* 0x0011801a54007388 */ /* 0x0009e20000004a00 */
[----:B-1----:R-:W-:-:S03]  /*14f0*/  IADD3 R16, R20, 0x18000, RZ ;  /* 0x0001800014107810 */ /* 0x002fc60007ffe0ff */
[----:B------:R-:W-:Y:S01]  /*1500*/  BAR.SYNC.DEFER_BLOCKING 0x0 ;  /* 0x0000000000007b1d */ /* 0x000fe20000010000 */
[----:B--2---:R-:W-:Y:S01]  /*1510*/  IADD3 R18, R20, 0x24000, RZ ;  /* 0x0002400014127810 */ /* 0x004fe20007ffe0ff */
[----:B------:R-:W-:Y:S01]  /*1520*/  IMAD.WIDE R16, R16, R21, c[0x0][0x170] ;  /* 0x00005c0010107625 */ /* 0x000fe200078e0215 */
[----:B---3--:R-:W-:-:S03]  /*1530*/  LOP3.LUT R24, R0, 0x28, RZ, 0xfc, !PT ;  /* 0x0000002800187812 */ /* 0x008fc600078efcff */
[----:B------:R-:W-:Y:S01]  /*1540*/  IMAD.WIDE R18, R18, R21, c[0x0][0x170] ;  /* 0x00005c0012127625 */ /* 0x000fe200078e0215 */
[----:B------:R-:W-:Y:S02]  /*1550*/  LOP3.LUT R25, R0, 0x2c, RZ, 0xfc, !PT ;  /* 0x0000002c00197812 */ /* 0x000fe400078efcff */
[----:B----4-:R-:W-:Y:S01]  /*1560*/  IADD3 R26, R20, 0x3c000, RZ ;  /* 0x0003c000141a7810 */ /* 0x010fe20007ffe0ff */
[----:B------:R1:W-:Y:S01]  /*1570*/  @P3 STG.E.128 [R4.64], R68 ;  /* 0x0000004404003986 */ /* 0x0003e2000c101d06 */
[----:B------:R-:W-:Y:S02]  /*1580*/  ISETP.LT.AND P3, PT, R8, 0x1010, !P0 ;  /* 0x000010100800780c */ /* 0x000fe40004761270 */
[----:B------:R-:W-:Y:S01]  /*1590*/  LOP3.LUT R8, R0, 0x1c, RZ, 0xfc, !PT ;  /* 0x0000001c00087812 */ /* 0x000fe200078efcff */
[----:B------:R-:W-:Y:S03]  /*15a0*/  @P2 STG.E.128 [R6.64], R72 ;  /* 0x0000004806002986 */ /* 0x000fe6000c101d06 */
[----:B------:R-:W-:Y:S01]  /*15b0*/  ISETP.LT.AND P2, PT, R8, 0x1010, !P0 ;  /* 0x000010100800780c */ /* 0x000fe20004741270 */
[----:B------:R2:W-:Y:S01]  /*15c0*/  @P1 STG.E.128 [R16.64], R76 ;  /* 0x0000004c10001986 */ /* 0x0005e2000c101d06 */
[----:B------:R-:W-:-:S03]  /*15d0*/  LOP3.LUT R8, R0, 0x20, RZ, 0xfc, !PT ;  /* 0x0000002000087812 */ /* 0x000fc600078efcff */
[----:B------:R3:W-:Y:S01]  /*15e0*/  @P6 STG.E.128 [R18.64], R52 ;  /* 0x0000003412006986 */ /* 0x0007e2000c101d06 */
[----:B------:R-:W-:-:S03]  /*15f0*/  ISETP.LT.AND P1, PT, R8, 0x1010, !P0 ;  /* 0x000010100800780c */ /* 0x000fc60004721270 */
[----:B------:R-:W-:Y:S01]  /*1600*/  LDS.128 R8, [R80.X4+0x800] ;  /* 0x0008000050087984 */ /* 0x000fe20000004c00 */
[----:B-1----:R-:W-:-:S03]  /*1610*/  LOP3.LUT R4, R0, 0x24, RZ, 0xfc, !PT ;  /* 0x0000002400047812 */ /* 0x002fc600078efcff */
[----:B------:R1:W-:Y:S01]  /*1620*/  LDS.128 R12, [R3.X4+0x1000] ;  /* 0x00100000030c7984 */ /* 0x0003e20000004c00 */
[----:B------:R-:W-:-:S03]  /*1630*/  ISETP.LT.AND P6, PT, R4, 0x1010, !P0 ;  /* 0x000010100400780c */ /* 0x000fc600047c1270 */
[----:B------:R-:W4:Y:S01]  /*1640*/  LDS.128 R4, [R81.X4] ;  /* 0x0000000051047984 */ /* 0x000f220000004c00 */
[-C--:B--2---:R-:W-:Y:S01]  /*1650*/  IMAD.WIDE R16, R26, R21.reuse, c[0x0][0x170] ;  /* 0x00005c001a107625 */ /* 0x084fe200078e0215 */
[----:B------:R-:W-:Y:S02]  /*1660*/  IADD3 R26, R20, 0x54000, RZ ;  /* 0x00054000141a7810 */ /* 0x000fe40007ffe0ff */
[----:B------:R2:W-:Y:S01]  /*1670*/  @P5 STG.E.128 [R22.64], R64 ;  /* 0x0000004016005986 */ /* 0x0005e2000c101d06 */
[----:B------:R-:W-:Y:S01]  /*1680*/  ISETP.LT.AND P5, PT, R24, 0x1010, !P0 ;  /* 0x000010101800780c */ /* 0x000fe200047a1270 */
[-C--:B---3--:R-:W-:Y:S01]  /*1690*/  IMAD.WIDE R18, R32, R21.reuse, c[0x0][0x170] ;  /* 0x00005c0020127625 */ /* 0x088fe200078e0215 */
[----:B------:R-:W-:Y:S01]  /*16a0*/  LOP3.LUT R24, R0, 0x30, RZ, 0xfc, !PT ;  /* 0x0000003000187812 */ /* 0x000fe200078efcff */
[----:B------:R3:W-:Y:S01]  /*16b0*/  @P4 STG.E.128 [R16.64], R56 ;  /* 0x0000003810004986 */ /* 0x0007e2000c101d06 */
[----:B------:R-:W-:Y:S02]  /*16c0*/  IADD3 R32, R20, 0x60000, RZ ;  /* 0x0006000014207810 */ /* 0x000fe40007ffe0ff */
[----:B------:R-:W-:Y:S01]  /*16d0*/  ISETP.LT.AND P4, PT, R25, 0x1010, !P0 ;  /* 0x000010101900780c */ /* 0x000fe20004781270 */
[----:B------:R3:W-:Y:S01]  /*16e0*/  @P3 STG.E.128 [R18.64], R60 ;  /* 0x0000003c12003986 */ /* 0x0007e2000c101d06 */
[----:B------:R-:W-:Y:S01]  /*16f0*/  ISETP.LT.AND P3, PT, R24, 0x1010, !P0 ;  /* 0x000010101800780c */ /* 0x000fe20004761270 */
[----:B------:R-:W-:Y:S01]  /*1700*/  IMAD.WIDE R24, R32, R21, c[0x0][0x170] ;  /* 0x00005c0020187625 */ /* 0x000fe200078e0215 */
[----:B-1----:R-:W-:-:S02]  /*1710*/  LOP3.LUT R3, R0, 0x38, RZ, 0xfc, !PT ;  /* 0x0000003800037812 */ /* 0x002fc400078efcff */
[----:B------:R-:W-:Y:S01]  /*1720*/  IADD3 R32, R20, 0xa8000, RZ ;  /* 0x000a800014207810 */ /* 0x000fe20007ffe0ff */
[-C--:B--2---:R-:W-:Y:S01]  /*1730*/  IMAD.WIDE R22, R26, R21.reuse, c[0x0][0x170] ;  /* 0x00005c001a167625 */ /* 0x084fe200078e0215 */
[C---:B------:R-:W-:Y:S02]  /*1740*/  LOP3.LUT R26, R0.reuse, 0x34, RZ, 0xfc, !PT ;  /* 0x00000034001a7812 */ /* 0x040fe400078efcff */
[----:B------:R-:W-:Y:S01]  /*1750*/  LOP3.LUT R0, R0, 0x3c, RZ, 0xfc, !PT ;  /* 0x0000003c00007812 */ /* 0x000fe200078efcff */
[-C--:B---3--:R-:W-:Y:S01]  /*1760*/  IMAD.WIDE R16, R34, R21.reuse, c[0x0][0x170] ;  /* 0x00005c0022107625 */ /* 0x088fe200078e0215 */
[----:B------:R1:W-:Y:S01]  /*1770*/  @P2 STG.E.128 [R22.64], R36 ;  /* 0x0000002416002986 */ /* 0x0003e2000c101d06 */
[----:B------:R-:W-:Y:S02]  /*1780*/  ISETP.LT.AND P2, PT, R26, 0x1010, !P0 ;  /* 0x000010101a00780c */ /* 0x000fe40004741270 */
[----:B------:R-:W-:Y:S01]  /*1790*/  IADD3 R18, R20, 0x78000, RZ ;  /* 0x0007800014127810 */ /* 0x000fe20007ffe0ff */
[----:B------:R2:W-:Y:S01]  /*17a0*/  @P1 STG.E.128 [R24.64], R48 ;  /* 0x0000003018001986 */ /* 0x0005e2000c101d06 */
[----:B------:R-:W-:Y:S01]  /*17b0*/  ISETP.LT.AND P1, PT, R3, 0x1010, !P0 ;  /* 0x000010100300780c */ /* 0x000fe20004721270 */
[-C--:B------:R-:W-:Y:S01]  /*17c0*/  IMAD.WIDE R32, R32, R21.reuse, c[0x0][0x170] ;  /* 0x00005c0020207625 */ /* 0x080fe200078e0215 */
[----:B------:R-:W-:Y:S01]  /*17d0*/  ISETP.LT.AND P0, PT, R0, 0x1010, !P0 ;  /* 0x000010100000780c */ /* 0x000fe20004701270 */
[----:B------:R3:W-:Y:S01]  /*17e0*/  @P6 STG.E.128 [R16.64], R44 ;  /* 0x0000002c10006986 */ /* 0x0007e2000c101d06 */
[----:B------:R-:W-:Y:S01]  /*17f0*/  IADD3 R0, R20, 0x90000, RZ ;  /* 0x0009000014007810 */ /* 0x000fe20007ffe0ff */
[----:B------:R-:W-:Y:S01]  /*1800*/  IMAD.WIDE R18, R18, R21, c[0x0][0x170] ;  /* 0x00005c0012127625 */ /* 0x000fe200078e0215 */
[----:B------:R-:W-:-:S04]  /*1810*/  IADD3 R26, R20, 0x9c000, RZ ;  /* 0x0009c000141a7810 */ /* 0x000fc80007ffe0ff */
[----:B------:R3:W-:Y:S01]  /*1820*/  @P5 STG.E.128 [R18.64], R40 ;  /* 0x0000002812005986 */ /* 0x0007e2000c101d06 */
[----:B------:R-:W-:Y:S01]  /*1830*/  IMAD.WIDE R26, R26, R21, c[0x0][0x170] ;  /* 0x00005c001a1a7625 */ /* 0x000fe200078e0215 */
[----:B-1----:R-:W-:-:S03]  /*1840*/  IADD3 R22, R20, 0x84000, RZ ;  /* 0x0008400014167810 */ /* 0x002fc60007ffe0ff */
[----:B--2---:R-:W-:-:S04]  /*1850*/  IMAD.WIDE R24, R0, R21, c[0x0][0x170] ;  /* 0x00005c0000187625 */ /* 0x004fc800078e0215 */
[----:B------:R-:W-:-:S05]  /*1860*/  IMAD.WIDE R22, R22, R21, c[0x0][0x170] ;  /* 0x00005c0016167625 */ /* 0x000fca00078e0215 */
[----:B------:R3:W-:Y:S04]  /*1870*/  @P4 STG.E.128 [R22.64], R28 ;  /* 0x0000001c16004986 */ /* 0x0007e8000c101d06 */
[----:B----4-:R3:W-:Y:S04]  /*1880*/  @P3 STG.E.128 [R24.64], R4 ;  /* 0x0000000418003986 */ /* 0x0107e8000c101d06 */
[----:B------:R3:W-:Y:S04]  /*1890*/  @P2 STG.E.128 [R26.64], R8 ;  /* 0x000000081a002986 */ /* 0x0007e8000c101d06 */
[----:B------:R3:W-:Y:S01]  /*18a0*/  @P1 STG.E.128 [R32.64], R12 ;  /* 0x0000000c20001986 */ /* 0x0007e2000c101d06 */
[----:B------:R-:W-:Y:S05]  /*18b0*/  @!P0 EXIT ;  /* 0x000000000000894d */ /* 0x000fea0003800000 */
[----:B---3--:R-:W1:Y:S01]  /*18c0*/  LDS.128 R8, [R2.X4+0x1800] ;  /* 0x0018000002087984 */ /* 0x008e620000004c00 */
[----:B------:R-:W-:-:S05]  /*18d0*/  IADD3 R4, R20, 0xb4000, RZ ;  /* 0x000b400014047810 */ /* 0x000fca0007ffe0ff */
[----:B------:R-:W-:-:S05]  /*18e0*/  IMAD.WIDE R4, R4, R21, c[0x0][0x170] ;  /* 0x00005c0004047625 */ /* 0x000fca00078e0215 */
[----:B-1----:R-:W-:Y:S01]  /*18f0*/  STG.E.128 [R4.64], R8 ;  /* 0x0000000804007986 */ /* 0x002fe2000c101d06 */
[----:B------:R-:W-:Y:S05]  /*1900*/  EXIT ;  /* 0x000000000000794d */ /* 0x000fea0003800000 */
.L_x_1:
[----:B------:R-:W-:-:S00]  /*1910*/  BRA `(.L_x_1) ;  /* 0xfffffff000007947 */ /* 0x000fc0000383ffff */
[----:B------:R-:W-:-:S00]  /*1920*/  NOP ;  /* 0x0000000000007918 */ /* 0x000fc00000000000 */
        /* <DEDUP_REMOVED lines=13> */
.L_x_2:


//--------------------- .nv.shared.triton_mm      --------------------------
	.section	.nv.shared.triton_mm,"aw",@nobits
	.sectionflags	@""
	.align	16
